//
// Generated by NVIDIA NVVM Compiler
//
// Compiler Build ID: CL-36424714
// Cuda compilation tools, release 13.0, V13.0.88
// Based on NVVM 20.0.0
//

.version 9.0
.target sm_100
.address_size 64

	// .globl	_Z9matrixAddPfS_S_ii

.visible .entry _Z9matrixAddPfS_S_ii(
	.param .u64 .ptr .align 1 _Z9matrixAddPfS_S_ii_param_0,
	.param .u64 .ptr .align 1 _Z9matrixAddPfS_S_ii_param_1,
	.param .u64 .ptr .align 1 _Z9matrixAddPfS_S_ii_param_2,
	.param .u32 _Z9matrixAddPfS_S_ii_param_3,
	.param .u32 _Z9matrixAddPfS_S_ii_param_4
)
{
	.reg .pred 	%p<2>;
	.reg .b32 	%r<5>;
	.reg .b32 	%f<4>;
	.reg .b64 	%rd<11>;

	ld.param.u64 	%rd1, [_Z9matrixAddPfS_S_ii_param_0];
	ld.param.u64 	%rd2, [_Z9matrixAddPfS_S_ii_param_1];
	ld.param.u64 	%rd3, [_Z9matrixAddPfS_S_ii_param_2];
	ld.param.u32 	%r2, [_Z9matrixAddPfS_S_ii_param_3];
	ld.param.u32 	%r3, [_Z9matrixAddPfS_S_ii_param_4];
	mov.u32 	%r1, %tid.x;
	mul.lo.s32 	%r4, %r3, %r2;
	setp.ge.s32 	%p1, %r1, %r4;
	@%p1 bra 	$L__BB0_2;
	cvta.to.global.u64 	%rd4, %rd1;
	cvta.to.global.u64 	%rd5, %rd2;
	cvta.to.global.u64 	%rd6, %rd3;
	mul.wide.u32 	%rd7, %r1, 4;
	add.s64 	%rd8, %rd4, %rd7;
	ld.global.f32 	%f1, [%rd8];
	add.s64 	%rd9, %rd5, %rd7;
	ld.global.f32 	%f2, [%rd9];
	add.f32 	%f3, %f1, %f2;
	add.s64 	%rd10, %rd6, %rd7;
	st.global.f32 	[%rd10], %f3;
$L__BB0_2:
	ret;

}


// ===== COMPILED SASS (sm_100) =====

	.target	sm_100

	.elftype	@"ET_EXEC"


//--------------------- .note.nv.tkinfo           --------------------------
	.section	.note.nv.tkinfo,"",@"SHT_NOTE"
	.sectionflags	@"SHF_NOTE_NV_TKINFO"
	.tkinfo
        /*0018*/ 	.word	0x00000002
        /*0030*/ 	.string	""
        /*0030*/ 	.string	"ptxas"
        /*0030*/ 	.string	"Cuda compilation tools, release 13.0, V13.0.88"
        /*0030*/ 	.string	"Build cuda_13.0.r13.0/compiler.36424714_0"
        /*0030*/ 	.string	"-arch sm_100 -m 64 "



//--------------------- .note.nv.cuinfo           --------------------------
	.section	.note.nv.cuinfo,"",@"SHT_NOTE"
	.sectionflags	@"SHF_NOTE_NV_CUINFO"
        /*0018*/ 	.short	0x0002
        /*001a*/ 	.short	0x0064
        /*001c*/ 	.short	0x0082
	.zero		2


//--------------------- .nv.info                  --------------------------
	.section	.nv.info,"",@"SHT_CUDA_INFO"
	.align	4


	//----- nvinfo : EIATTR_REGCOUNT
	.align		4
        /*0000*/ 	.byte	0x04, 0x2f
        /*0002*/ 	.short	(.L_1 - .L_0)
	.align		4
.L_0:
        /*0004*/ 	.word	index@(_Z9matrixAddPfS_S_ii)
        /*0008*/ 	.word	0x0000000c


	//----- nvinfo : EIATTR_FRAME_SIZE
	.align		4
.L_1:
        /*000c*/ 	.byte	0x04, 0x11
        /*000e*/ 	.short	(.L_3 - .L_2)
	.align		4
.L_2:
        /*0010*/ 	.word	index@(_Z9matrixAddPfS_S_ii)
        /*0014*/ 	.word	0x00000000


	//----- nvinfo : EIATTR_MIN_STACK_SIZE
	.align		4
.L_3:
        /*0018*/ 	.byte	0x04, 0x12
        /*001a*/ 	.short	(.L_5 - .L_4)
	.align		4
.L_4:
        /*001c*/ 	.word	index@(_Z9matrixAddPfS_S_ii)
        /*0020*/ 	.word	0x00000000
.L_5:


//--------------------- .nv.compat                --------------------------
	.section	.nv.compat,"",@"SHT_CUDA_COMPAT_INFO"
	.align	4
        /*0000*/ 	.byte	0x02, 0x09, 0x00, 0x00, 0x02, 0x02, 0x01, 0x00, 0x02, 0x05, 0x05, 0x00, 0x03, 0x07, 0x01, 0x01
        /*0010*/ 	.byte	0x02, 0x03, 0x00, 0x00, 0x02, 0x06, 0x01, 0x00, 0x04, 0x0b, 0x08, 0x00, 0x09, 0x00, 0x00, 0x00
        /*0020*/ 	.byte	0x00, 0x00, 0x00, 0x00


//--------------------- .nv.info._Z9matrixAddPfS_S_ii --------------------------
	.section	.nv.info._Z9matrixAddPfS_S_ii,"",@"SHT_CUDA_INFO"
	.sectionflags	@""
	.align	4


	//----- nvinfo : EIATTR_CUDA_API_VERSION
	.align		4
        /*0000*/ 	.byte	0x04, 0x37
        /*0002*/ 	.short	(.L_7 - .L_6)
.L_6:
        /*0004*/ 	.word	0x00000082


	//----- nvinfo : EIATTR_KPARAM_INFO
	.align		4
.L_7:
        /*0008*/ 	.byte	0x04, 0x17
        /*000a*/ 	.short	(.L_9 - .L_8)
.L_8:
        /*000c*/ 	.word	0x00000000
        /*0010*/ 	.short	0x0004
        /*0012*/ 	.short	0x001c
        /*0014*/ 	.byte	0x00, 0xf0, 0x11, 0x00


	//----- nvinfo : EIATTR_KPARAM_INFO
	.align		4
.L_9:
        /*0018*/ 	.byte	0x04, 0x17
        /*001a*/ 	.short	(.L_11 - .L_10)
.L_10:
        /*001c*/ 	.word	0x00000000
        /*0020*/ 	.short	0x0003
        /*0022*/ 	.short	0x0018
        /*0024*/ 	.byte	0x00, 0xf0, 0x11, 0x00


	//----- nvinfo : EIATTR_KPARAM_INFO
	.align		4
.L_11:
        /*0028*/ 	.byte	0x04, 0x17
        /*002a*/ 	.short	(.L_13 - .L_12)
.L_12:
        /*002c*/ 	.word	0x00000000
        /*0030*/ 	.short	0x0002
        /*0032*/ 	.short	0x0010
        /*0034*/ 	.byte	0x00, 0xf5, 0x21, 0x00


	//----- nvinfo : EIATTR_KPARAM_INFO
	.align		4
.L_13:
        /*0038*/ 	.byte	0x04, 0x17
        /*003a*/ 	.short	(.L_15 - .L_14)
.L_14:
        /*003c*/ 	.word	0x00000000
        /*0040*/ 	.short	0x0001
        /*0042*/ 	.short	0x0008
        /*0044*/ 	.byte	0x00, 0xf5, 0x21, 0x00


	//----- nvinfo : EIATTR_KPARAM_INFO
	.align		4
.L_15:
        /*0048*/ 	.byte	0x04, 0x17
        /*004a*/ 	.short	(.L_17 - .L_16)
.L_16:
        /*004c*/ 	.word	0x00000000
        /*0050*/ 	.short	0x0000
        /*0052*/ 	.short	0x0000
        /*0054*/ 	.byte	0x00, 0xf5, 0x21, 0x00


	//----- nvinfo : EIATTR_SPARSE_MMA_MASK
	.align		4
.L_17:
        /*0058*/ 	.byte	0x03, 0x50
        /*005a*/ 	.short	0x0000


	//----- nvinfo : EIATTR_MAXREG_COUNT
	.align		4
        /*005c*/ 	.byte	0x03, 0x1b
        /*005e*/ 	.short	0x00ff


	//----- nvinfo : EIATTR_MERCURY_ISA_VERSION
	.align		4
        /*0060*/ 	.byte	0x03, 0x5f
        /*0062*/ 	.short	0x0101


	//----- nvinfo : EIATTR_VRC_CTA_INIT_COUNT
	.align		4
        /*0064*/ 	.byte	0x02, 0x4a
	.zero		1
	.zero		1


	//----- nvinfo : EIATTR_EXIT_INSTR_OFFSETS
	.align		4
        /*0068*/ 	.byte	0x04, 0x1c
        /*006a*/ 	.short	(.L_19 - .L_18)


	//   ....[0]....
.L_18:
        /*006c*/ 	.word	0x00000050


	//   ....[1]....
        /*0070*/ 	.word	0x00000110


	//----- nvinfo : EIATTR_CBANK_PARAM_SIZE
	.align		4
.L_19:
        /*0074*/ 	.byte	0x03, 0x19
        /*0076*/ 	.short	0x0020


	//----- nvinfo : EIATTR_PARAM_CBANK
	.align		4
        /*0078*/ 	.byte	0x04, 0x0a
        /*007a*/ 	.short	(.L_21 - .L_20)
	.align		4
.L_20:
        /*007c*/ 	.word	index@(.nv.constant0._Z9matrixAddPfS_S_ii)
        /*0080*/ 	.short	0x0380
        /*0082*/ 	.short	0x0020


	//----- nvinfo : EIATTR_SW_WAR
	.align		4
.L_21:
        /*0084*/ 	.byte	0x04, 0x36
        /*0086*/ 	.short	(.L_23 - .L_22)
.L_22:
        /*0088*/ 	.word	0x00000008
.L_23:


//--------------------- .nv.callgraph             --------------------------
	.section	.nv.callgraph,"",@"SHT_CUDA_CALLGRAPH"
	.align	4
	.sectionentsize	8
	.align		4
        /*0000*/ 	.word	0x00000000
	.align		4
        /*0004*/ 	.word	0xffffffff
	.align		4
        /*0008*/ 	.word	0x00000000
	.align		4
        /*000c*/ 	.word	0xfffffffe
	.align		4
        /*0010*/ 	.word	0x00000000
	.align		4
        /*0014*/ 	.word	0xfffffffd
	.align		4
        /*0018*/ 	.word	0x00000000
	.align		4
        /*001c*/ 	.word	0xfffffffc


//--------------------- .text._Z9matrixAddPfS_S_ii --------------------------
	.section	.text._Z9matrixAddPfS_S_ii,"ax",@progbits
	.align	128
        .global         _Z9matrixAddPfS_S_ii
        .type           _Z9matrixAddPfS_S_ii,@function
        .size           _Z9matrixAddPfS_S_ii,(.L_x_1 - _Z9matrixAddPfS_S_ii)
        .other          _Z9matrixAddPfS_S_ii,@"STO_CUDA_ENTRY STV_DEFAULT"
_Z9matrixAddPfS_S_ii:
.text._Z9matrixAddPfS_S_ii:
[----:B------:R-:W-:Y:S01]  /*0000*/  LDC R1, c[0x0][0x37c] ;  /* 0x0000df00ff017b82 */ /* 0x000fe20000000800 */
[----:B------:R-:W0:Y:S01]  /*0010*/  S2R R9, SR_TID.X ;  /* 0x0000000000097919 */ /* 0x000e220000002100 */
[----:B------:R-:W1:Y:S02]  /*0020*/  LDCU.64 UR4, c[0x0][0x398] ;  /* 0x00007300ff0477ac */ /* 0x000e640008000a00 */
[----:B-1----:R-:W-:-:S06]  /*0030*/  UIMAD UR4, UR5, UR4, URZ ;  /* 0x00000004050472a4 */ /* 0x002fcc000f8e02ff */
[----:B0-----:R-:W-:-:S13]  /*0040*/  ISETP.GE.AND P0, PT, R9, UR4, PT ;  /* 0x0000000409007c0c */ /* 0x001fda000bf06270 */
[----:B------:R-:W-:Y:S05]  /*0050*/  @P0 EXIT ;  /* 0x000000000000094d */ /* 0x000fea0003800000 */
[----:B------:R-:W0:Y:S01]  /*0060*/  LDC.64 R2, c[0x0][0x380] ;  /* 0x0000e000ff027b82 */ /* 0x000e220000000a00 */
[----:B------:R-:W1:Y:S07]  /*0070*/  LDCU.64 UR4, c[0x0][0x358] ;  /* 0x00006b00ff0477ac */ /* 0x000e6e0008000a00 */
[----:B------:R-:W2:Y:S08]  /*0080*/  LDC.64 R4, c[0x0][0x388] ;  /* 0x0000e200ff047b82 */ /* 0x000eb00000000a00 */
[----:B------:R-:W3:Y:S01]  /*0090*/  LDC.64 R6, c[0x0][0x390] ;  /* 0x0000e400ff067b82 */ /* 0x000ee20000000a00 */
[----:B0-----:R-:W-:-:S06]  /*00a0*/  IMAD.WIDE.U32 R2, R9, 0x4, R2 ;  /* 0x0000000409027825 */ /* 0x001fcc00078e0002 */
[----:B-1----:R-:W4:Y:S01]  /*00b0*/  LDG.E R2, desc[UR4][R2.64] ;  /* 0x0000000402027981 */ /* 0x002f22000c1e1900 */
[----:B--2---:R-:W-:-:S06]  /*00c0*/  IMAD.WIDE.U32 R4, R9, 0x4, R4 ;  /* 0x0000000409047825 */ /* 0x004fcc00078e0004 */
[----:B------:R-:W4:Y:S01]  /*00d0*/  LDG.E R5, desc[UR4][R4.64] ;  /* 0x0000000404057981 */ /* 0x000f22000c1e1900 */
[----:B---3--:R-:W-:-:S04]  /*00e0*/  IMAD.WIDE.U32 R6, R9, 0x4, R6 ;  /* 0x0000000409067825 */ /* 0x008fc800078e0006 */
[----:B----4-:R-:W-:-:S05]  /*00f0*/  FADD R9, R2, R5 ;  /* 0x0000000502097221 */ /* 0x010fca0000000000 */
[----:B------:R-:W-:Y:S01]  /*0100*/  STG.E desc[UR4][R6.64], R9 ;  /* 0x0000000906007986 */ /* 0x000fe2000c101904 */
[----:B------:R-:W-:Y:S05]  /*0110*/  EXIT ;  /* 0x000000000000794d */ /* 0x000fea0003800000 */
.L_x_0:
[----:B------:R-:W-:-:S00]  /*0120*/  BRA `(.L_x_0) ;  /* 0xfffffffc00fc7947 */ /* 0x000fc0000383ffff */
[----:B------:R-:W-:-:S00]  /*0130*/  NOP ;  /* 0x0000000000007918 */ /* 0x000fc00000000000 */
        /* <DEDUP_REMOVED lines=12> */
.L_x_1:


//--------------------- .nv.shared.reserved.0     --------------------------
	.section	.nv.shared.reserved.0,"aw",@nobits
	.weak		__nv_reservedSMEM_offset_0_alias
	.size		__nv_reservedSMEM_offset_0_alias, 0, 64
	.other		__nv_reservedSMEM_offset_0_alias,@"STO_CUDA_RESERVED_SHARED STV_DEFAULT"
__nv_reservedSMEM_offset_0_alias:
	.zero		0
	.zero		64


//--------------------- .nv.constant0._Z9matrixAddPfS_S_ii --------------------------
	.section	.nv.constant0._Z9matrixAddPfS_S_ii,"a",@progbits
	.sectionflags	@""
	.align	4
.nv.constant0._Z9matrixAddPfS_S_ii:
	.zero		928


//--------------------- SYMBOLS --------------------------

	.type		.nv.reservedSmem.offset0,@object
	.size		.nv.reservedSmem.offset0,0x4
